//
// Generated by NVIDIA NVVM Compiler
//
// Compiler Build ID: CL-36424714
// Cuda compilation tools, release 13.0, V13.0.88
// Based on NVVM 20.0.0
//

.version 9.0
.target sm_100
.address_size 64

	// .globl	_Z3mulPiS_S_
// _ZZ3mulPiS_S_E3aux has been demoted

.visible .entry _Z3mulPiS_S_(
	.param .u64 .ptr .align 1 _Z3mulPiS_S__param_0,
	.param .u64 .ptr .align 1 _Z3mulPiS_S__param_1,
	.param .u64 .ptr .align 1 _Z3mulPiS_S__param_2
)
{
	.reg .pred 	%p<2>;
	.reg .b32 	%r<63>;
	.reg .b64 	%rd<21>;
	// demoted variable
	.shared .align 4 .b8 _ZZ3mulPiS_S_E3aux[4096];
	ld.param.u64 	%rd8, [_Z3mulPiS_S__param_0];
	ld.param.u64 	%rd9, [_Z3mulPiS_S__param_1];
	ld.param.u64 	%rd7, [_Z3mulPiS_S__param_2];
	cvta.to.global.u64 	%rd10, %rd9;
	cvta.to.global.u64 	%rd11, %rd8;
	mov.u32 	%r1, %ctaid.x;
	mov.u32 	%r2, %tid.x;
	mul.wide.u32 	%rd12, %r1, 4096;
	add.s64 	%rd13, %rd12, %rd11;
	add.s64 	%rd20, %rd13, 32;
	mul.wide.u32 	%rd14, %r2, 4;
	add.s64 	%rd15, %rd14, %rd10;
	add.s64 	%rd19, %rd15, 32768;
	mov.b32 	%r61, 0;
	mov.u32 	%r62, %r61;
$L__BB0_1:
	ld.global.u32 	%r8, [%rd20+-32];
	ld.global.u32 	%r9, [%rd19+-32768];
	mad.lo.s32 	%r10, %r9, %r8, %r61;
	ld.global.u32 	%r11, [%rd20+-28];
	ld.global.u32 	%r12, [%rd19+-28672];
	mad.lo.s32 	%r13, %r12, %r11, %r10;
	ld.global.u32 	%r14, [%rd20+-24];
	ld.global.u32 	%r15, [%rd19+-24576];
	mad.lo.s32 	%r16, %r15, %r14, %r13;
	ld.global.u32 	%r17, [%rd20+-20];
	ld.global.u32 	%r18, [%rd19+-20480];
	mad.lo.s32 	%r19, %r18, %r17, %r16;
	ld.global.u32 	%r20, [%rd20+-16];
	ld.global.u32 	%r21, [%rd19+-16384];
	mad.lo.s32 	%r22, %r21, %r20, %r19;
	ld.global.u32 	%r23, [%rd20+-12];
	ld.global.u32 	%r24, [%rd19+-12288];
	mad.lo.s32 	%r25, %r24, %r23, %r22;
	ld.global.u32 	%r26, [%rd20+-8];
	ld.global.u32 	%r27, [%rd19+-8192];
	mad.lo.s32 	%r28, %r27, %r26, %r25;
	ld.global.u32 	%r29, [%rd20+-4];
	ld.global.u32 	%r30, [%rd19+-4096];
	mad.lo.s32 	%r31, %r30, %r29, %r28;
	ld.global.u32 	%r32, [%rd20];
	ld.global.u32 	%r33, [%rd19];
	mad.lo.s32 	%r34, %r33, %r32, %r31;
	ld.global.u32 	%r35, [%rd20+4];
	ld.global.u32 	%r36, [%rd19+4096];
	mad.lo.s32 	%r37, %r36, %r35, %r34;
	ld.global.u32 	%r38, [%rd20+8];
	ld.global.u32 	%r39, [%rd19+8192];
	mad.lo.s32 	%r40, %r39, %r38, %r37;
	ld.global.u32 	%r41, [%rd20+12];
	ld.global.u32 	%r42, [%rd19+12288];
	mad.lo.s32 	%r43, %r42, %r41, %r40;
	ld.global.u32 	%r44, [%rd20+16];
	ld.global.u32 	%r45, [%rd19+16384];
	mad.lo.s32 	%r46, %r45, %r44, %r43;
	ld.global.u32 	%r47, [%rd20+20];
	ld.global.u32 	%r48, [%rd19+20480];
	mad.lo.s32 	%r49, %r48, %r47, %r46;
	ld.global.u32 	%r50, [%rd20+24];
	ld.global.u32 	%r51, [%rd19+24576];
	mad.lo.s32 	%r52, %r51, %r50, %r49;
	ld.global.u32 	%r53, [%rd20+28];
	ld.global.u32 	%r54, [%rd19+28672];
	mad.lo.s32 	%r61, %r54, %r53, %r52;
	add.s32 	%r62, %r62, 16;
	add.s64 	%rd20, %rd20, 64;
	add.s64 	%rd19, %rd19, 65536;
	setp.ne.s32 	%p1, %r62, 1024;
	@%p1 bra 	$L__BB0_1;
	shl.b32 	%r55, %r2, 2;
	mov.u32 	%r56, _ZZ3mulPiS_S_E3aux;
	add.s32 	%r57, %r56, %r55;
	st.shared.u32 	[%r57], %r61;
	cvta.to.global.u64 	%rd16, %rd7;
	bar.sync 	0;
	ld.shared.u32 	%r58, [%r57];
	shl.b32 	%r59, %r1, 10;
	or.b32  	%r60, %r59, %r2;
	mul.wide.u32 	%rd17, %r60, 4;
	add.s64 	%rd18, %rd16, %rd17;
	st.global.u32 	[%rd18], %r58;
	ret;

}


// ===== COMPILED SASS (sm_100) =====

	.target	sm_100

	.elftype	@"ET_EXEC"


//--------------------- .note.nv.tkinfo           --------------------------
	.section	.note.nv.tkinfo,"",@"SHT_NOTE"
	.sectionflags	@"SHF_NOTE_NV_TKINFO"
	.tkinfo
        /*0018*/ 	.word	0x00000002
        /*0030*/ 	.string	""
        /*0030*/ 	.string	"ptxas"
        /*0030*/ 	.string	"Cuda compilation tools, release 13.0, V13.0.88"
        /*0030*/ 	.string	"Build cuda_13.0.r13.0/compiler.36424714_0"
        /*0030*/ 	.string	"-arch sm_100 -m 64 "



//--------------------- .note.nv.cuinfo           --------------------------
	.section	.note.nv.cuinfo,"",@"SHT_NOTE"
	.sectionflags	@"SHF_NOTE_NV_CUINFO"
        /*0018*/ 	.short	0x0002
        /*001a*/ 	.short	0x0064
        /*001c*/ 	.short	0x0082
	.zero		2


//--------------------- .nv.info                  --------------------------
	.section	.nv.info,"",@"SHT_CUDA_INFO"
	.align	4


	//----- nvinfo : EIATTR_REGCOUNT
	.align		4
        /*0000*/ 	.byte	0x04, 0x2f
        /*0002*/ 	.short	(.L_1 - .L_0)
	.align		4
.L_0:
        /*0004*/ 	.word	index@(_Z3mulPiS_S_)
        /*0008*/ 	.word	0x0000001d


	//----- nvinfo : EIATTR_FRAME_SIZE
	.align		4
.L_1:
        /*000c*/ 	.byte	0x04, 0x11
        /*000e*/ 	.short	(.L_3 - .L_2)
	.align		4
.L_2:
        /*0010*/ 	.word	index@(_Z3mulPiS_S_)
        /*0014*/ 	.word	0x00000000


	//----- nvinfo : EIATTR_MIN_STACK_SIZE
	.align		4
.L_3:
        /*0018*/ 	.byte	0x04, 0x12
        /*001a*/ 	.short	(.L_5 - .L_4)
	.align		4
.L_4:
        /*001c*/ 	.word	index@(_Z3mulPiS_S_)
        /*0020*/ 	.word	0x00000000
.L_5:


//--------------------- .nv.compat                --------------------------
	.section	.nv.compat,"",@"SHT_CUDA_COMPAT_INFO"
	.align	4
        /*0000*/ 	.byte	0x02, 0x09, 0x00, 0x00, 0x02, 0x02, 0x01, 0x00, 0x02, 0x05, 0x05, 0x00, 0x03, 0x07, 0x01, 0x01
        /*0010*/ 	.byte	0x02, 0x03, 0x00, 0x00, 0x02, 0x06, 0x01, 0x00, 0x04, 0x0b, 0x08, 0x00, 0x09, 0x00, 0x00, 0x00
        /*0020*/ 	.byte	0x00, 0x00, 0x00, 0x00


//--------------------- .nv.info._Z3mulPiS_S_     --------------------------
	.section	.nv.info._Z3mulPiS_S_,"",@"SHT_CUDA_INFO"
	.sectionflags	@""
	.align	4


	//----- nvinfo : EIATTR_CUDA_API_VERSION
	.align		4
        /*0000*/ 	.byte	0x04, 0x37
        /*0002*/ 	.short	(.L_7 - .L_6)
.L_6:
        /*0004*/ 	.word	0x00000082


	//----- nvinfo : EIATTR_KPARAM_INFO
	.align		4
.L_7:
        /*0008*/ 	.byte	0x04, 0x17
        /*000a*/ 	.short	(.L_9 - .L_8)
.L_8:
        /*000c*/ 	.word	0x00000000
        /*0010*/ 	.short	0x0002
        /*0012*/ 	.short	0x0010
        /*0014*/ 	.byte	0x00, 0xf5, 0x21, 0x00


	//----- nvinfo : EIATTR_KPARAM_INFO
	.align		4
.L_9:
        /*0018*/ 	.byte	0x04, 0x17
        /*001a*/ 	.short	(.L_11 - .L_10)
.L_10:
        /*001c*/ 	.word	0x00000000
        /*0020*/ 	.short	0x0001
        /*0022*/ 	.short	0x0008
        /*0024*/ 	.byte	0x00, 0xf5, 0x21, 0x00


	//----- nvinfo : EIATTR_KPARAM_INFO
	.align		4
.L_11:
        /*0028*/ 	.byte	0x04, 0x17
        /*002a*/ 	.short	(.L_13 - .L_12)
.L_12:
        /*002c*/ 	.word	0x00000000
        /*0030*/ 	.short	0x0000
        /*0032*/ 	.short	0x0000
        /*0034*/ 	.byte	0x00, 0xf5, 0x21, 0x00


	//----- nvinfo : EIATTR_SPARSE_MMA_MASK
	.align		4
.L_13:
        /*0038*/ 	.byte	0x03, 0x50
        /*003a*/ 	.short	0x0000


	//----- nvinfo : EIATTR_MAXREG_COUNT
	.align		4
        /*003c*/ 	.byte	0x03, 0x1b
        /*003e*/ 	.short	0x00ff


	//----- nvinfo : EIATTR_NUM_BARRIERS
	.align		4
        /*0040*/ 	.byte	0x02, 0x4c
        /*0042*/ 	.byte	0x01
	.zero		1


	//----- nvinfo : EIATTR_MERCURY_ISA_VERSION
	.align		4
        /*0044*/ 	.byte	0x03, 0x5f
        /*0046*/ 	.short	0x0101


	//----- nvinfo : EIATTR_VRC_CTA_INIT_COUNT
	.align		4
        /*0048*/ 	.byte	0x02, 0x4a
	.zero		1
	.zero		1


	//----- nvinfo : EIATTR_EXIT_INSTR_OFFSETS
	.align		4
        /*004c*/ 	.byte	0x04, 0x1c
        /*004e*/ 	.short	(.L_15 - .L_14)


	//   ....[0]....
.L_14:
        /*0050*/ 	.word	0x00000530


	//----- nvinfo : EIATTR_CBANK_PARAM_SIZE
	.align		4
.L_15:
        /*0054*/ 	.byte	0x03, 0x19
        /*0056*/ 	.short	0x0018


	//----- nvinfo : EIATTR_PARAM_CBANK
	.align		4
        /*0058*/ 	.byte	0x04, 0x0a
        /*005a*/ 	.short	(.L_17 - .L_16)
	.align		4
.L_16:
        /*005c*/ 	.word	index@(.nv.constant0._Z3mulPiS_S_)
        /*0060*/ 	.short	0x0380
        /*0062*/ 	.short	0x0018


	//----- nvinfo : EIATTR_SW_WAR
	.align		4
.L_17:
        /*0064*/ 	.byte	0x04, 0x36
        /*0066*/ 	.short	(.L_19 - .L_18)
.L_18:
        /*0068*/ 	.word	0x00000008
.L_19:


//--------------------- .nv.callgraph             --------------------------
	.section	.nv.callgraph,"",@"SHT_CUDA_CALLGRAPH"
	.align	4
	.sectionentsize	8
	.align		4
        /*0000*/ 	.word	0x00000000
	.align		4
        /*0004*/ 	.word	0xffffffff
	.align		4
        /*0008*/ 	.word	0x00000000
	.align		4
        /*000c*/ 	.word	0xfffffffe
	.align		4
        /*0010*/ 	.word	0x00000000
	.align		4
        /*0014*/ 	.word	0xfffffffd
	.align		4
        /*0018*/ 	.word	0x00000000
	.align		4
        /*001c*/ 	.word	0xfffffffc


//--------------------- .text._Z3mulPiS_S_        --------------------------
	.section	.text._Z3mulPiS_S_,"ax",@progbits
	.align	128
        .global         _Z3mulPiS_S_
        .type           _Z3mulPiS_S_,@function
        .size           _Z3mulPiS_S_,(.L_x_2 - _Z3mulPiS_S_)
        .other          _Z3mulPiS_S_,@"STO_CUDA_ENTRY STV_DEFAULT"
_Z3mulPiS_S_:
.text._Z3mulPiS_S_:
[----:B------:R-:W-:Y:S01]  /*0000*/  LDC R1, c[0x0][0x37c] ;  /* 0x0000df00ff017b82 */ /* 0x000fe20000000800 */
[----:B------:R-:W0:Y:S07]  /*0010*/  S2R R0, SR_CTAID.X ;  /* 0x0000000000007919 */ /* 0x000e2e0000002500 */
[----:B------:R-:W0:Y:S01]  /*0020*/  LDC.64 R2, c[0x0][0x380] ;  /* 0x0000e000ff027b82 */ /* 0x000e220000000a00 */
[----:B------:R-:W-:Y:S01]  /*0030*/  HFMA2 R11, -RZ, RZ, 0, 0 ;  /* 0x00000000ff0b7431 */ /* 0x000fe200000001ff */
[----:B------:R-:W1:Y:S01]  /*0040*/  LDCU.64 UR6, c[0x0][0x358] ;  /* 0x00006b00ff0677ac */ /* 0x000e620008000a00 */
[----:B------:R-:W2:Y:S01]  /*0050*/  S2R R6, SR_TID.X ;  /* 0x0000000000067919 */ /* 0x000ea20000002100 */
[----:B------:R-:W-:-:S04]  /*0060*/  UMOV UR4, URZ ;  /* 0x000000ff00047c82 */ /* 0x000fc80008000000 */
[----:B------:R-:W2:Y:S01]  /*0070*/  LDC.64 R4, c[0x0][0x388] ;  /* 0x0000e200ff047b82 */ /* 0x000ea20000000a00 */
[----:B0-----:R-:W-:-:S04]  /*0080*/  IMAD.WIDE.U32 R2, R0, 0x1000, R2 ;  /* 0x0000100000027825 */ /* 0x001fc800078e0002 */
[----:B--2---:R-:W-:Y:S01]  /*0090*/  IMAD.WIDE.U32 R4, R6, 0x4, R4 ;  /* 0x0000000406047825 */ /* 0x004fe200078e0004 */
[----:B------:R-:W-:Y:S02]  /*00a0*/  IADD3 R10, P0, PT, R2, 0x20, RZ ;  /* 0x00000020020a7810 */ /* 0x000fe40007f1e0ff */
[----:B------:R-:W-:Y:S02]  /*00b0*/  IADD3 R2, P1, PT, R4, 0x8000, RZ ;  /* 0x0000800004027810 */ /* 0x000fe40007f3e0ff */
[----:B------:R-:W-:Y:S02]  /*00c0*/  IADD3.X R13, PT, PT, RZ, R3, RZ, P0, !PT ;  /* 0x00000003ff0d7210 */ /* 0x000fe400007fe4ff */
[----:B-1----:R-:W-:-:S09]  /*00d0*/  IADD3.X R3, PT, PT, RZ, R5, RZ, P1, !PT ;  /* 0x00000005ff037210 */ /* 0x002fd20000ffe4ff */
.L_x_0:
[----:B------:R-:W-:Y:S01]  /*00e0*/  MOV R4, R10 ;  /* 0x0000000a00047202 */ /* 0x000fe20000000f00 */
[----:B------:R-:W2:Y:S01]  /*00f0*/  LDG.E R26, desc[UR6][R2.64+-0x7000] ;  /* 0xff900006021a7981 */ /* 0x000ea2000c1e1900 */
[----:B------:R-:W-:-:S03]  /*0100*/  MOV R5, R13 ;  /* 0x0000000d00057202 */ /* 0x000fc60000000f00 */
[----:B------:R-:W3:Y:S04]  /*0110*/  LDG.E R13, desc[UR6][R2.64+-0x8000] ;  /* 0xff800006020d7981 */ /* 0x000ee8000c1e1900 */
[----:B------:R-:W3:Y:S04]  /*0120*/  LDG.E R12, desc[UR6][R4.64+-0x20] ;  /* 0xffffe006040c7981 */ /* 0x000ee8000c1e1900 */
[----:B------:R-:W2:Y:S04]  /*0130*/  LDG.E R25, desc[UR6][R4.64+-0x1c] ;  /* 0xffffe40604197981 */ /* 0x000ea8000c1e1900 */
[----:B------:R-:W4:Y:S04]  /*0140*/  LDG.E R19, desc[UR6][R4.64+-0x18] ;  /* 0xffffe80604137981 */ /* 0x000f28000c1e1900 */
[----:B------:R-:W4:Y:S04]  /*0150*/  LDG.E R20, desc[UR6][R2.64+-0x6000] ;  /* 0xffa0000602147981 */ /* 0x000f28000c1e1900 */
[----:B------:R-:W5:Y:S04]  /*0160*/  LDG.E R22, desc[UR6][R4.64+-0x14] ;  /* 0xffffec0604167981 */ /* 0x000f68000c1e1900 */
        /* <DEDUP_REMOVED lines=11> */
[----:B------:R-:W5:Y:S01]  /*0220*/  LDG.E R14, desc[UR6][R2.64+0x1000] ;  /* 0x00100006020e7981 */ /* 0x000f62000c1e1900 */
[----:B---3--:R-:W-:-:S03]  /*0230*/  IMAD R12, R12, R13, R11 ;  /* 0x0000000d0c0c7224 */ /* 0x008fc600078e020b */
[----:B------:R-:W3:Y:S01]  /*0240*/  LDG.E R13, desc[UR6][R4.64+0x4] ;  /* 0x00000406040d7981 */ /* 0x000ee2000c1e1900 */
[----:B--2---:R-:W-:-:S03]  /*0250*/  IMAD R25, R25, R26, R12 ;  /* 0x0000001a19197224 */ /* 0x004fc600078e020c */
[----:B------:R-:W2:Y:S04]  /*0260*/  LDG.E R11, desc[UR6][R4.64+0x8] ;  /* 0x00000806040b7981 */ /* 0x000ea8000c1e1900 */
[----:B------:R-:W2:Y:S01]  /*0270*/  LDG.E R12, desc[UR6][R2.64+0x2000] ;  /* 0x00200006020c7981 */ /* 0x000ea2000c1e1900 */
[----:B----4-:R-:W-:-:S03]  /*0280*/  IMAD R25, R19, R20, R25 ;  /* 0x0000001413197224 */ /* 0x010fc600078e0219 */
[----:B------:R-:W4:Y:S04]  /*0290*/  LDG.E R19, desc[UR6][R4.64+0xc] ;  /* 0x00000c0604137981 */ /* 0x000f28000c1e1900 */
[----:B------:R-:W4:Y:S01]  /*02a0*/  LDG.E R20, desc[UR6][R2.64+0x3000] ;  /* 0x0030000602147981 */ /* 0x000f22000c1e1900 */
[----:B-----5:R-:W-:-:S03]  /*02b0*/  IMAD R25, R22, R21, R25 ;  /* 0x0000001516197224 */ /* 0x020fc600078e0219 */
[----:B------:R-:W5:Y:S04]  /*02c0*/  LDG.E R21, desc[UR6][R4.64+0x10] ;  /* 0x0000100604157981 */ /* 0x000f68000c1e1900 */
[----:B------:R-:W5:Y:S01]  /*02d0*/  LDG.E R22, desc[UR6][R2.64+0x4000] ;  /* 0x0040000602167981 */ /* 0x000f62000c1e1900 */
[----:B------:R-:W-:-:S03]  /*02e0*/  IMAD R25, R23, R24, R25 ;  /* 0x0000001817197224 */ /* 0x000fc600078e0219 */
[----:B------:R-:W5:Y:S04]  /*02f0*/  LDG.E R23, desc[UR6][R4.64+0x14] ;  /* 0x0000140604177981 */ /* 0x000f68000c1e1900 */
[----:B------:R-:W5:Y:S01]  /*0300*/  LDG.E R24, desc[UR6][R2.64+0x5000] ;  /* 0x0050000602187981 */ /* 0x000f62000c1e1900 */
[----:B------:R-:W-:-:S03]  /*0310*/  IMAD R25, R17, R18, R25 ;  /* 0x0000001211197224 */ /* 0x000fc600078e0219 */
[----:B------:R-:W5:Y:S04]  /*0320*/  LDG.E R18, desc[UR6][R4.64+0x18] ;  /* 0x0000180604127981 */ /* 0x000f68000c1e1900 */
[----:B------:R-:W5:Y:S01]  /*0330*/  LDG.E R17, desc[UR6][R2.64+0x6000] ;  /* 0x0060000602117981 */ /* 0x000f62000c1e1900 */
[----:B------:R-:W-:-:S03]  /*0340*/  IMAD R25, R7, R8, R25 ;  /* 0x0000000807197224 */ /* 0x000fc600078e0219 */
[----:B------:R-:W5:Y:S04]  /*0350*/  LDG.E R7, desc[UR6][R4.64+0x1c] ;  /* 0x00001c0604077981 */ /* 0x000f68000c1e1900 */
[----:B------:R0:W5:Y:S01]  /*0360*/  LDG.E R8, desc[UR6][R2.64+0x7000] ;  /* 0x0070000602087981 */ /* 0x000162000c1e1900 */
[----:B------:R-:W-:-:S04]  /*0370*/  IMAD R9, R10, R9, R25 ;  /* 0x000000090a097224 */ /* 0x000fc800078e0219 */
[----:B------:R-:W-:Y:S01]  /*0380*/  IMAD R9, R15, R16, R9 ;  /* 0x000000100f097224 */ /* 0x000fe200078e0209 */
[----:B------:R-:W-:-:S04]  /*0390*/  UIADD3 UR4, UPT, UPT, UR4, 0x10, URZ ;  /* 0x0000001004047890 */ /* 0x000fc8000fffe0ff */
[----:B------:R-:W-:Y:S01]  /*03a0*/  UISETP.NE.AND UP0, UPT, UR4, 0x400, UPT ;  /* 0x000004000400788c */ /* 0x000fe2000bf05270 */
[----:B------:R-:W-:Y:S02]  /*03b0*/  IADD3 R10, P0, PT, R4, 0x40, RZ ;  /* 0x00000040040a7810 */ /* 0x000fe40007f1e0ff */
[----:B0-----:R-:W-:-:S04]  /*03c0*/  IADD3 R2, P1, PT, R2, 0x10000, RZ ;  /* 0x0001000002027810 */ /* 0x001fc80007f3e0ff */
[----:B------:R-:W-:Y:S01]  /*03d0*/  IADD3.X R3, PT, PT, RZ, R3, RZ, P1, !PT ;  /* 0x00000003ff037210 */ /* 0x000fe20000ffe4ff */
[----:B---3--:R-:W-:-:S04]  /*03e0*/  IMAD R9, R13, R14, R9 ;  /* 0x0000000e0d097224 */ /* 0x008fc800078e0209 */
[----:B--2---:R-:W-:-:S04]  /*03f0*/  IMAD R9, R11, R12, R9 ;  /* 0x0000000c0b097224 */ /* 0x004fc800078e0209 */
[----:B----4-:R-:W-:-:S04]  /*0400*/  IMAD R9, R19, R20, R9 ;  /* 0x0000001413097224 */ /* 0x010fc800078e0209 */
[----:B-----5:R-:W-:-:S04]  /*0410*/  IMAD R9, R21, R22, R9 ;  /* 0x0000001615097224 */ /* 0x020fc800078e0209 */
[----:B------:R-:W-:Y:S01]  /*0420*/  IMAD R9, R23, R24, R9 ;  /* 0x0000001817097224 */ /* 0x000fe200078e0209 */
[----:B------:R-:W-:-:S03]  /*0430*/  IADD3.X R13, PT, PT, RZ, R5, RZ, P0, !PT ;  /* 0x00000005ff0d7210 */ /* 0x000fc600007fe4ff */
[----:B------:R-:W-:-:S04]  /*0440*/  IMAD R9, R18, R17, R9 ;  /* 0x0000001112097224 */ /* 0x000fc800078e0209 */
[----:B------:R-:W-:Y:S01]  /*0450*/  IMAD R11, R7, R8, R9 ;  /* 0x00000008070b7224 */ /* 0x000fe200078e0209 */
[----:B------:R-:W-:Y:S06]  /*0460*/  BRA.U UP0, `(.L_x_0) ;  /* 0xfffffffd001c7547 */ /* 0x000fec000b83ffff */
[----:B------:R-:W0:Y:S01]  /*0470*/  S2UR UR5, SR_CgaCtaId ;  /* 0x00000000000579c3 */ /* 0x000e220000008800 */
[----:B------:R-:W-:Y:S01]  /*0480*/  UMOV UR4, 0x400 ;  /* 0x0000040000047882 */ /* 0x000fe20000000000 */
[----:B------:R-:W-:-:S04]  /*0490*/  SHF.L.U32 R7, R0, 0xa, RZ ;  /* 0x0000000a00077819 */ /* 0x000fc800000006ff */
[----:B------:R-:W-:Y:S02]  /*04a0*/  LOP3.LUT R7, R7, R6, RZ, 0xfc, !PT ;  /* 0x0000000607077212 */ /* 0x000fe400078efcff */
[----:B------:R-:W1:Y:S01]  /*04b0*/  LDC.64 R2, c[0x0][0x390] ;  /* 0x0000e400ff027b82 */ /* 0x000e620000000a00 */
[----:B0-----:R-:W-:-:S06]  /*04c0*/  ULEA UR4, UR5, UR4, 0x18 ;  /* 0x0000000405047291 */ /* 0x001fcc000f8ec0ff */
[----:B------:R-:W-:Y:S01]  /*04d0*/  LEA R4, R6, UR4, 0x2 ;  /* 0x0000000406047c11 */ /* 0x000fe2000f8e10ff */
[----:B-1----:R-:W-:-:S04]  /*04e0*/  IMAD.WIDE.U32 R2, R7, 0x4, R2 ;  /* 0x0000000407027825 */ /* 0x002fc800078e0002 */
[----:B------:R-:W-:Y:S01]  /*04f0*/  STS [R4], R11 ;  /* 0x0000000b04007388 */ /* 0x000fe20000000800 */
[----:B------:R-:W-:Y:S06]  /*0500*/  BAR.SYNC.DEFER_BLOCKING 0x0 ;  /* 0x0000000000007b1d */ /* 0x000fec0000010000 */
[----:B------:R-:W0:Y:S04]  /*0510*/  LDS R5, [R4] ;  /* 0x0000000004057984 */ /* 0x000e280000000800 */
[----:B0-----:R-:W-:Y:S01]  /*0520*/  STG.E desc[UR6][R2.64], R5 ;  /* 0x0000000502007986 */ /* 0x001fe2000c101906 */
[----:B------:R-:W-:Y:S05]  /*0530*/  EXIT ;  /* 0x000000000000794d */ /* 0x000fea0003800000 */
.L_x_1:
[----:B------:R-:W-:-:S00]  /*0540*/  BRA `(.L_x_1) ;  /* 0xfffffffc00fc7947 */ /* 0x000fc0000383ffff */
[----:B------:R-:W-:-:S00]  /*0550*/  NOP ;  /* 0x0000000000007918 */ /* 0x000fc00000000000 */
        /* <DEDUP_REMOVED lines=10> */
.L_x_2:


//--------------------- .nv.shared._Z3mulPiS_S_   --------------------------
	.section	.nv.shared._Z3mulPiS_S_,"aw",@nobits
	.sectionflags	@""
	.align	4
.nv.shared._Z3mulPiS_S_:
	.zero		5120


//--------------------- .nv.shared.reserved.0     --------------------------
	.section	.nv.shared.reserved.0,"aw",@nobits
	.weak		__nv_reservedSMEM_offset_0_alias
	.size		__nv_reservedSMEM_offset_0_alias, 0, 64
	.other		__nv_reservedSMEM_offset_0_alias,@"STO_CUDA_RESERVED_SHARED STV_DEFAULT"
__nv_reservedSMEM_offset_0_alias:
	.zero		0
	.zero		64


//--------------------- .nv.constant0._Z3mulPiS_S_ --------------------------
	.section	.nv.constant0._Z3mulPiS_S_,"a",@progbits
	.sectionflags	@""
	.align	4
.nv.constant0._Z3mulPiS_S_:
	.zero		920


//--------------------- SYMBOLS --------------------------

	.type		.nv.reservedSmem.offset0,@object
	.size		.nv.reservedSmem.offset0,0x4
	.type		.nv.reservedSmem.cap,@object
	.size		.nv.reservedSmem.cap,0x4
